//
// Generated by NVIDIA NVVM Compiler
//
// Compiler Build ID: CL-36424714
// Cuda compilation tools, release 13.0, V13.0.88
// Based on NVVM 20.0.0
//

.version 9.0
.target sm_100
.address_size 64

	// .globl	_Z10vector_addPiS_S_i

.visible .entry _Z10vector_addPiS_S_i(
	.param .u64 .ptr .align 1 _Z10vector_addPiS_S_i_param_0,
	.param .u64 .ptr .align 1 _Z10vector_addPiS_S_i_param_1,
	.param .u64 .ptr .align 1 _Z10vector_addPiS_S_i_param_2,
	.param .u32 _Z10vector_addPiS_S_i_param_3
)
{
	.reg .pred 	%p<2>;
	.reg .b32 	%r<6>;
	.reg .b64 	%rd<11>;

	ld.param.u64 	%rd1, [_Z10vector_addPiS_S_i_param_0];
	ld.param.u64 	%rd2, [_Z10vector_addPiS_S_i_param_1];
	ld.param.u64 	%rd3, [_Z10vector_addPiS_S_i_param_2];
	ld.param.u32 	%r2, [_Z10vector_addPiS_S_i_param_3];
	mov.u32 	%r1, %ctaid.x;
	setp.ge.s32 	%p1, %r1, %r2;
	@%p1 bra 	$L__BB0_2;
	cvta.to.global.u64 	%rd4, %rd1;
	cvta.to.global.u64 	%rd5, %rd2;
	cvta.to.global.u64 	%rd6, %rd3;
	mul.wide.u32 	%rd7, %r1, 4;
	add.s64 	%rd8, %rd4, %rd7;
	ld.global.u32 	%r3, [%rd8];
	add.s64 	%rd9, %rd5, %rd7;
	ld.global.u32 	%r4, [%rd9];
	add.s32 	%r5, %r4, %r3;
	add.s64 	%rd10, %rd6, %rd7;
	st.global.u32 	[%rd10], %r5;
$L__BB0_2:
	ret;

}
	// .globl	_Z6intmapPiS_PFiiEi
.visible .entry _Z6intmapPiS_PFiiEi(
	.param .u64 .ptr .align 1 _Z6intmapPiS_PFiiEi_param_0,
	.param .u64 .ptr .align 1 _Z6intmapPiS_PFiiEi_param_1,
	.param .u64 .ptr .align 1 _Z6intmapPiS_PFiiEi_param_2,
	.param .u32 _Z6intmapPiS_PFiiEi_param_3
)
{
	.reg .pred 	%p<2>;
	.reg .b32 	%r<8>;
	.reg .b64 	%rd<9>;

	ld.param.u64 	%rd1, [_Z6intmapPiS_PFiiEi_param_0];
	ld.param.u64 	%rd2, [_Z6intmapPiS_PFiiEi_param_1];
	ld.param.u64 	%rd3, [_Z6intmapPiS_PFiiEi_param_2];
	ld.param.u32 	%r2, [_Z6intmapPiS_PFiiEi_param_3];
	mov.u32 	%r3, %ctaid.x;
	mov.u32 	%r4, %ntid.x;
	mad.lo.s32 	%r1, %r3, %r4, %r3;
	setp.ge.s32 	%p1, %r1, %r2;
	@%p1 bra 	$L__BB1_2;
	cvta.to.global.u64 	%rd4, %rd1;
	cvta.to.global.u64 	%rd5, %rd2;
	mul.wide.s32 	%rd6, %r1, 4;
	add.s64 	%rd7, %rd4, %rd6;
	ld.global.u32 	%r5, [%rd7];
	{ // callseq 0, 0
	.param .b32 param0;
	st.param.b32 	[param0], %r5;
	.param .b32 retval0;
	prototype_0 : .callprototype (.param .b32 _) _ (.param .b32 _);
	call (retval0), 
	%rd3, 
	(
	param0
	)
	, prototype_0;
	ld.param.b32 	%r6, [retval0];
	} // callseq 0
	add.s64 	%rd8, %rd5, %rd6;
	st.global.u32 	[%rd8], %r6;
$L__BB1_2:
	ret;

}


// ===== COMPILED SASS (sm_100) =====

	.target	sm_100

	.elftype	@"ET_EXEC"


//--------------------- .note.nv.tkinfo           --------------------------
	.section	.note.nv.tkinfo,"",@"SHT_NOTE"
	.sectionflags	@"SHF_NOTE_NV_TKINFO"
	.tkinfo
        /*0018*/ 	.word	0x00000002
        /*0030*/ 	.string	""
        /*0030*/ 	.string	"ptxas"
        /*0030*/ 	.string	"Cuda compilation tools, release 13.0, V13.0.88"
        /*0030*/ 	.string	"Build cuda_13.0.r13.0/compiler.36424714_0"
        /*0030*/ 	.string	"-arch sm_100 -m 64 "



//--------------------- .note.nv.cuinfo           --------------------------
	.section	.note.nv.cuinfo,"",@"SHT_NOTE"
	.sectionflags	@"SHF_NOTE_NV_CUINFO"
        /*0018*/ 	.short	0x0002
        /*001a*/ 	.short	0x0064
        /*001c*/ 	.short	0x0082
	.zero		2


//--------------------- .nv.info                  --------------------------
	.section	.nv.info,"",@"SHT_CUDA_INFO"
	.align	4


	//----- nvinfo : EIATTR_REGCOUNT
	.align		4
        /*0000*/ 	.byte	0x04, 0x2f
        /*0002*/ 	.short	(.L_1 - .L_0)
	.align		4
.L_0:
        /*0004*/ 	.word	index@(_Z10vector_addPiS_S_i)
        /*0008*/ 	.word	0x0000000c


	//----- nvinfo : EIATTR_FRAME_SIZE
	.align		4
.L_1:
        /*000c*/ 	.byte	0x04, 0x11
        /*000e*/ 	.short	(.L_3 - .L_2)
	.align		4
.L_2:
        /*0010*/ 	.word	index@(_Z10vector_addPiS_S_i)
        /*0014*/ 	.word	0x00000000


	//----- nvinfo : EIATTR_REGCOUNT
	.align		4
.L_3:
        /*0018*/ 	.byte	0x04, 0x2f
        /*001a*/ 	.short	(.L_5 - .L_4)
	.align		4
.L_4:
        /*001c*/ 	.word	index@(_Z6intmapPiS_PFiiEi)
        /*0020*/ 	.word	0x00000018


	//----- nvinfo : EIATTR_FRAME_SIZE
	.align		4
.L_5:
        /*0024*/ 	.byte	0x04, 0x11
        /*0026*/ 	.short	(.L_7 - .L_6)
	.align		4
.L_6:
        /*0028*/ 	.word	index@(_Z6intmapPiS_PFiiEi)
        /*002c*/ 	.word	0x00000000


	//----- nvinfo : EIATTR_MIN_STACK_SIZE
	.align		4
.L_7:
        /*0030*/ 	.byte	0x04, 0x12
        /*0032*/ 	.short	(.L_9 - .L_8)
	.align		4
.L_8:
        /*0034*/ 	.word	index@(_Z6intmapPiS_PFiiEi)
        /*0038*/ 	.word	0x00000000


	//----- nvinfo : EIATTR_MIN_STACK_SIZE
	.align		4
.L_9:
        /*003c*/ 	.byte	0x04, 0x12
        /*003e*/ 	.short	(.L_11 - .L_10)
	.align		4
.L_10:
        /*0040*/ 	.word	index@(_Z10vector_addPiS_S_i)
        /*0044*/ 	.word	0x00000000
.L_11:


//--------------------- .nv.compat                --------------------------
	.section	.nv.compat,"",@"SHT_CUDA_COMPAT_INFO"
	.align	4
        /*0000*/ 	.byte	0x02, 0x09, 0x00, 0x00, 0x02, 0x02, 0x01, 0x00, 0x02, 0x05, 0x05, 0x00, 0x03, 0x07, 0x01, 0x01
        /*0010*/ 	.byte	0x02, 0x03, 0x00, 0x00, 0x02, 0x06, 0x01, 0x00, 0x04, 0x0b, 0x08, 0x00, 0x09, 0x00, 0x00, 0x00
        /*0020*/ 	.byte	0x00, 0x00, 0x00, 0x00


//--------------------- .nv.info._Z6intmapPiS_PFiiEi --------------------------
	.section	.nv.info._Z6intmapPiS_PFiiEi,"",@"SHT_CUDA_INFO"
	.sectionflags	@""
	.align	4


	//----- nvinfo : EIATTR_CUDA_API_VERSION
	.align		4
        /*0000*/ 	.byte	0x04, 0x37
        /*0002*/ 	.short	(.L_13 - .L_12)
.L_12:
        /*0004*/ 	.word	0x00000082


	//----- nvinfo : EIATTR_KPARAM_INFO
	.align		4
.L_13:
        /*0008*/ 	.byte	0x04, 0x17
        /*000a*/ 	.short	(.L_15 - .L_14)
.L_14:
        /*000c*/ 	.word	0x00000000
        /*0010*/ 	.short	0x0003
        /*0012*/ 	.short	0x0018
        /*0014*/ 	.byte	0x00, 0xf0, 0x11, 0x00


	//----- nvinfo : EIATTR_KPARAM_INFO
	.align		4
.L_15:
        /*0018*/ 	.byte	0x04, 0x17
        /*001a*/ 	.short	(.L_17 - .L_16)
.L_16:
        /*001c*/ 	.word	0x00000000
        /*0020*/ 	.short	0x0002
        /*0022*/ 	.short	0x0010
        /*0024*/ 	.byte	0x00, 0xf5, 0x21, 0x00


	//----- nvinfo : EIATTR_KPARAM_INFO
	.align		4
.L_17:
        /*0028*/ 	.byte	0x04, 0x17
        /*002a*/ 	.short	(.L_19 - .L_18)
.L_18:
        /*002c*/ 	.word	0x00000000
        /*0030*/ 	.short	0x0001
        /*0032*/ 	.short	0x0008
        /*0034*/ 	.byte	0x00, 0xf5, 0x21, 0x00


	//----- nvinfo : EIATTR_KPARAM_INFO
	.align		4
.L_19:
        /*0038*/ 	.byte	0x04, 0x17
        /*003a*/ 	.short	(.L_21 - .L_20)
.L_20:
        /*003c*/ 	.word	0x00000000
        /*0040*/ 	.short	0x0000
        /*0042*/ 	.short	0x0000
        /*0044*/ 	.byte	0x00, 0xf5, 0x21, 0x00


	//----- nvinfo : EIATTR_SPARSE_MMA_MASK
	.align		4
.L_21:
        /*0048*/ 	.byte	0x03, 0x50
        /*004a*/ 	.short	0x0000


	//----- nvinfo : EIATTR_MAXREG_COUNT
	.align		4
        /*004c*/ 	.byte	0x03, 0x1b
        /*004e*/ 	.short	0x00ff


	//----- nvinfo : EIATTR_MERCURY_ISA_VERSION
	.align		4
        /*0050*/ 	.byte	0x03, 0x5f
        /*0052*/ 	.short	0x0101


	//----- nvinfo : EIATTR_VRC_CTA_INIT_COUNT
	.align		4
        /*0054*/ 	.byte	0x02, 0x4a
	.zero		1
	.zero		1


	//----- nvinfo : EIATTR_EXIT_INSTR_OFFSETS
	.align		4
        /*0058*/ 	.byte	0x04, 0x1c
        /*005a*/ 	.short	(.L_23 - .L_22)


	//   ....[0]....
.L_22:
        /*005c*/ 	.word	0x00000060


	//   ....[1]....
        /*0060*/ 	.word	0x00000120


	//----- nvinfo : EIATTR_CBANK_PARAM_SIZE
	.align		4
.L_23:
        /*0064*/ 	.byte	0x03, 0x19
        /*0066*/ 	.short	0x001c


	//----- nvinfo : EIATTR_PARAM_CBANK
	.align		4
        /*0068*/ 	.byte	0x04, 0x0a
        /*006a*/ 	.short	(.L_25 - .L_24)
	.align		4
.L_24:
        /*006c*/ 	.word	index@(.nv.constant0._Z6intmapPiS_PFiiEi)
        /*0070*/ 	.short	0x0380
        /*0072*/ 	.short	0x001c


	//----- nvinfo : EIATTR_SW_WAR
	.align		4
.L_25:
        /*0074*/ 	.byte	0x04, 0x36
        /*0076*/ 	.short	(.L_27 - .L_26)
.L_26:
        /*0078*/ 	.word	0x00000008
.L_27:


//--------------------- .nv.info._Z10vector_addPiS_S_i --------------------------
	.section	.nv.info._Z10vector_addPiS_S_i,"",@"SHT_CUDA_INFO"
	.sectionflags	@""
	.align	4


	//----- nvinfo : EIATTR_CUDA_API_VERSION
	.align		4
        /*0000*/ 	.byte	0x04, 0x37
        /*0002*/ 	.short	(.L_29 - .L_28)
.L_28:
        /*0004*/ 	.word	0x00000082


	//----- nvinfo : EIATTR_KPARAM_INFO
	.align		4
.L_29:
        /*0008*/ 	.byte	0x04, 0x17
        /*000a*/ 	.short	(.L_31 - .L_30)
.L_30:
        /*000c*/ 	.word	0x00000000
        /*0010*/ 	.short	0x0003
        /*0012*/ 	.short	0x0018
        /*0014*/ 	.byte	0x00, 0xf0, 0x11, 0x00


	//----- nvinfo : EIATTR_KPARAM_INFO
	.align		4
.L_31:
        /*0018*/ 	.byte	0x04, 0x17
        /*001a*/ 	.short	(.L_33 - .L_32)
.L_32:
        /*001c*/ 	.word	0x00000000
        /*0020*/ 	.short	0x0002
        /*0022*/ 	.short	0x0010
        /*0024*/ 	.byte	0x00, 0xf5, 0x21, 0x00


	//----- nvinfo : EIATTR_KPARAM_INFO
	.align		4
.L_33:
        /*0028*/ 	.byte	0x04, 0x17
        /*002a*/ 	.short	(.L_35 - .L_34)
.L_34:
        /*002c*/ 	.word	0x00000000
        /*0030*/ 	.short	0x0001
        /*0032*/ 	.short	0x0008
        /*0034*/ 	.byte	0x00, 0xf5, 0x21, 0x00


	//----- nvinfo : EIATTR_KPARAM_INFO
	.align		4
.L_35:
        /*0038*/ 	.byte	0x04, 0x17
        /*003a*/ 	.short	(.L_37 - .L_36)
.L_36:
        /*003c*/ 	.word	0x00000000
        /*0040*/ 	.short	0x0000
        /*0042*/ 	.short	0x0000
        /*0044*/ 	.byte	0x00, 0xf5, 0x21, 0x00


	//----- nvinfo : EIATTR_SPARSE_MMA_MASK
	.align		4
.L_37:
        /*0048*/ 	.byte	0x03, 0x50
        /*004a*/ 	.short	0x0000


	//----- nvinfo : EIATTR_MAXREG_COUNT
	.align		4
        /*004c*/ 	.byte	0x03, 0x1b
        /*004e*/ 	.short	0x00ff


	//----- nvinfo : EIATTR_MERCURY_ISA_VERSION
	.align		4
        /*0050*/ 	.byte	0x03, 0x5f
        /*0052*/ 	.short	0x0101


	//----- nvinfo : EIATTR_VRC_CTA_INIT_COUNT
	.align		4
        /*0054*/ 	.byte	0x02, 0x4a
	.zero		1
	.zero		1


	//----- nvinfo : EIATTR_EXIT_INSTR_OFFSETS
	.align		4
        /*0058*/ 	.byte	0x04, 0x1c
        /*005a*/ 	.short	(.L_39 - .L_38)


	//   ....[0]....
.L_38:
        /*005c*/ 	.word	0x00000040


	//   ....[1]....
        /*0060*/ 	.word	0x00000100


	//----- nvinfo : EIATTR_CBANK_PARAM_SIZE
	.align		4
.L_39:
        /*0064*/ 	.byte	0x03, 0x19
        /*0066*/ 	.short	0x001c


	//----- nvinfo : EIATTR_PARAM_CBANK
	.align		4
        /*0068*/ 	.byte	0x04, 0x0a
        /*006a*/ 	.short	(.L_41 - .L_40)
	.align		4
.L_40:
        /*006c*/ 	.word	index@(.nv.constant0._Z10vector_addPiS_S_i)
        /*0070*/ 	.short	0x0380
        /*0072*/ 	.short	0x001c


	//----- nvinfo : EIATTR_SW_WAR
	.align		4
.L_41:
        /*0074*/ 	.byte	0x04, 0x36
        /*0076*/ 	.short	(.L_43 - .L_42)
.L_42:
        /*0078*/ 	.word	0x00000008
.L_43:


//--------------------- .nv.callgraph             --------------------------
	.section	.nv.callgraph,"",@"SHT_CUDA_CALLGRAPH"
	.align	4
	.sectionentsize	8
	.align		4
        /*0000*/ 	.word	0x00000000
	.align		4
        /*0004*/ 	.word	0xffffffff
	.align		4
        /*0008*/ 	.word	0x00000000
	.align		4
        /*000c*/ 	.word	0xfffffffe
	.align		4
        /*0010*/ 	.word	0x00000000
	.align		4
        /*0014*/ 	.word	0xfffffffd
	.align		4
        /*0018*/ 	.word	0x00000000
	.align		4
        /*001c*/ 	.word	0xfffffffc


//--------------------- .text._Z6intmapPiS_PFiiEi --------------------------
	.section	.text._Z6intmapPiS_PFiiEi,"ax",@progbits
	.align	128
        .global         _Z6intmapPiS_PFiiEi
        .type           _Z6intmapPiS_PFiiEi,@function
        .size           _Z6intmapPiS_PFiiEi,(.L_x_2 - _Z6intmapPiS_PFiiEi)
        .other          _Z6intmapPiS_PFiiEi,@"STO_CUDA_ENTRY STV_DEFAULT"
_Z6intmapPiS_PFiiEi:
.text._Z6intmapPiS_PFiiEi:
[----:B------:R-:W-:Y:S01]  /*0000*/  LDC R1, c[0x0][0x37c] ;  /* 0x0000df00ff017b82 */ /* 0x000fe20000000800 */
[----:B------:R-:W0:Y:S07]  /*0010*/  S2R R2, SR_CTAID.X ;  /* 0x0000000000027919 */ /* 0x000e2e0000002500 */
[----:B------:R-:W0:Y:S01]  /*0020*/  LDC R3, c[0x0][0x360] ;  /* 0x0000d800ff037b82 */ /* 0x000e220000000800 */
[----:B------:R-:W1:Y:S01]  /*0030*/  LDCU UR4, c[0x0][0x398] ;  /* 0x00007300ff0477ac */ /* 0x000e620008000800 */
[----:B0-----:R-:W-:-:S05]  /*0040*/  IMAD R2, R2, R3, R2 ;  /* 0x0000000302027224 */ /* 0x001fca00078e0202 */
[----:B-1----:R-:W-:-:S13]  /*0050*/  ISETP.GE.AND P0, PT, R2, UR4, PT ;  /* 0x0000000402007c0c */ /* 0x002fda000bf06270 */
[----:B------:R-:W-:Y:S05]  /*0060*/  @P0 EXIT ;  /* 0x000000000000094d */ /* 0x000fea0003800000 */
[----:B------:R-:W0:Y:S01]  /*0070*/  LDC.64 R4, c[0x0][0x380] ;  /* 0x0000e000ff047b82 */ /* 0x000e220000000a00 */
[----:B------:R-:W1:Y:S07]  /*0080*/  LDCU.64 UR36, c[0x0][0x358] ;  /* 0x00006b00ff2477ac */ /* 0x000e6e0008000a00 */
[----:B------:R-:W2:Y:S01]  /*0090*/  LDC.64 R6, c[0x0][0x390] ;  /* 0x0000e400ff067b82 */ /* 0x000ea20000000a00 */
[----:B0-----:R-:W-:-:S06]  /*00a0*/  IMAD.WIDE R4, R2, 0x4, R4 ;  /* 0x0000000402047825 */ /* 0x001fcc00078e0204 */
[----:B-1----:R0:W5:Y:S01]  /*00b0*/  LDG.E R4, desc[UR36][R4.64] ;  /* 0x0000002404047981 */ /* 0x002162000c1e1900 */
[----:B------:R-:W-:Y:S01]  /*00c0*/  HFMA2 R21, -RZ, RZ, 0, 0 ;  /* 0x00000000ff157431 */ /* 0x000fe200000001ff */
[----:B--2---:R-:W-:-:S07]  /*00d0*/  MOV R20, 0xf0 ;  /* 0x000000f000147802 */ /* 0x004fce0000000f00 */
[----:B0----5:R-:W-:Y:S05]  /*00e0*/  CALL.REL.NOINC R6 `(_Z6intmapPiS_PFiiEi) ;  /* 0xfffffffc06c47344 */ /* 0x021fea0003c3ffff */
[----:B------:R-:W0:Y:S02]  /*00f0*/  LDC.64 R6, c[0x0][0x388] ;  /* 0x0000e200ff067b82 */ /* 0x000e240000000a00 */
[----:B0-----:R-:W-:-:S05]  /*0100*/  IMAD.WIDE R2, R2, 0x4, R6 ;  /* 0x0000000402027825 */ /* 0x001fca00078e0206 */
[----:B------:R-:W-:Y:S01]  /*0110*/  STG.E desc[UR36][R2.64], R4 ;  /* 0x0000000402007986 */ /* 0x000fe2000c101924 */
[----:B------:R-:W-:Y:S05]  /*0120*/  EXIT ;  /* 0x000000000000794d */ /* 0x000fea0003800000 */
.L_x_0:
[----:B------:R-:W-:-:S00]  /*0130*/  BRA `(.L_x_0) ;  /* 0xfffffffc00fc7947 */ /* 0x000fc0000383ffff */
[----:B------:R-:W-:-:S00]  /*0140*/  NOP ;  /* 0x0000000000007918 */ /* 0x000fc00000000000 */
        /* <DEDUP_REMOVED lines=11> */
.L_x_2:


//--------------------- .text._Z10vector_addPiS_S_i --------------------------
	.section	.text._Z10vector_addPiS_S_i,"ax",@progbits
	.align	128
        .global         _Z10vector_addPiS_S_i
        .type           _Z10vector_addPiS_S_i,@function
        .size           _Z10vector_addPiS_S_i,(.L_x_3 - _Z10vector_addPiS_S_i)
        .other          _Z10vector_addPiS_S_i,@"STO_CUDA_ENTRY STV_DEFAULT"
_Z10vector_addPiS_S_i:
.text._Z10vector_addPiS_S_i:
[----:B------:R-:W-:Y:S01]  /*0000*/  LDC R1, c[0x0][0x37c] ;  /* 0x0000df00ff017b82 */ /* 0x000fe20000000800 */
[----:B------:R-:W0:Y:S01]  /*0010*/  S2R R9, SR_CTAID.X ;  /* 0x0000000000097919 */ /* 0x000e220000002500 */
[----:B------:R-:W0:Y:S02]  /*0020*/  LDCU UR4, c[0x0][0x398] ;  /* 0x00007300ff0477ac */ /* 0x000e240008000800 */
[----:B0-----:R-:W-:-:S13]  /*0030*/  ISETP.GE.AND P0, PT, R9, UR4, PT ;  /* 0x0000000409007c0c */ /* 0x001fda000bf06270 */
[----:B------:R-:W-:Y:S05]  /*0040*/  @P0 EXIT ;  /* 0x000000000000094d */ /* 0x000fea0003800000 */
[----:B------:R-:W0:Y:S01]  /*0050*/  LDC.64 R2, c[0x0][0x380] ;  /* 0x0000e000ff027b82 */ /* 0x000e220000000a00 */
[----:B------:R-:W1:Y:S07]  /*0060*/  LDCU.64 UR4, c[0x0][0x358] ;  /* 0x00006b00ff0477ac */ /* 0x000e6e0008000a00 */
[----:B------:R-:W2:Y:S08]  /*0070*/  LDC.64 R4, c[0x0][0x388] ;  /* 0x0000e200ff047b82 */ /* 0x000eb00000000a00 */
[----:B------:R-:W3:Y:S01]  /*0080*/  LDC.64 R6, c[0x0][0x390] ;  /* 0x0000e400ff067b82 */ /* 0x000ee20000000a00 */
[----:B0-----:R-:W-:-:S06]  /*0090*/  IMAD.WIDE.U32 R2, R9, 0x4, R2 ;  /* 0x0000000409027825 */ /* 0x001fcc00078e0002 */
[----:B-1----:R-:W4:Y:S01]  /*00a0*/  LDG.E R2, desc[UR4][R2.64] ;  /* 0x0000000402027981 */ /* 0x002f22000c1e1900 */
[----:B--2---:R-:W-:-:S06]  /*00b0*/  IMAD.WIDE.U32 R4, R9, 0x4, R4 ;  /* 0x0000000409047825 */ /* 0x004fcc00078e0004 */
[----:B------:R-:W4:Y:S01]  /*00c0*/  LDG.E R5, desc[UR4][R4.64] ;  /* 0x0000000404057981 */ /* 0x000f22000c1e1900 */
[----:B---3--:R-:W-:Y:S01]  /*00d0*/  IMAD.WIDE.U32 R6, R9, 0x4, R6 ;  /* 0x0000000409067825 */ /* 0x008fe200078e0006 */
[----:B----4-:R-:W-:-:S05]  /*00e0*/  IADD3 R9, PT, PT, R2, R5, RZ ;  /* 0x0000000502097210 */ /* 0x010fca0007ffe0ff */
[----:B------:R-:W-:Y:S01]  /*00f0*/  STG.E desc[UR4][R6.64], R9 ;  /* 0x0000000906007986 */ /* 0x000fe2000c101904 */
[----:B------:R-:W-:Y:S05]  /*0100*/  EXIT ;  /* 0x000000000000794d */ /* 0x000fea0003800000 */
.L_x_1:
        /* <DEDUP_REMOVED lines=15> */
.L_x_3:


//--------------------- .nv.shared.reserved.0     --------------------------
	.section	.nv.shared.reserved.0,"aw",@nobits
	.weak		__nv_reservedSMEM_offset_0_alias
	.size		__nv_reservedSMEM_offset_0_alias, 0, 64
	.other		__nv_reservedSMEM_offset_0_alias,@"STO_CUDA_RESERVED_SHARED STV_DEFAULT"
__nv_reservedSMEM_offset_0_alias:
	.zero		0
	.zero		64


//--------------------- .nv.constant0._Z6intmapPiS_PFiiEi --------------------------
	.section	.nv.constant0._Z6intmapPiS_PFiiEi,"a",@progbits
	.sectionflags	@""
	.align	4
.nv.constant0._Z6intmapPiS_PFiiEi:
	.zero		924


//--------------------- .nv.constant0._Z10vector_addPiS_S_i --------------------------
	.section	.nv.constant0._Z10vector_addPiS_S_i,"a",@progbits
	.sectionflags	@""
	.align	4
.nv.constant0._Z10vector_addPiS_S_i:
	.zero		924


//--------------------- SYMBOLS --------------------------

	.type		.nv.reservedSmem.offset0,@object
	.size		.nv.reservedSmem.offset0,0x4
